	.headerflags	@"EF_CUDA_TEXMODE_UNIFIED EF_CUDA_64BIT_ADDRESS EF_CUDA_ACCELERATORS EF_CUDA_SM90 EF_CUDA_VIRTUAL_SM(EF_CUDA_SM90)"
	.elftype	@"ET_EXEC"


//--------------------- .nv.info                  --------------------------
	.section	.nv.info,"",@"SHT_CUDA_INFO"
	.align	4


	//----- nvinfo : EIATTR_REGCOUNT
	.align		4
        /*0000*/ 	.byte	0x04, 0x2f
        /*0002*/ 	.short	(.L_3 - .L_2)
	.align		4
.L_2:
        /*0004*/ 	.word	index@(triton_poi_fused_cat_0)
        /*0008*/ 	.word	0x0000001e


	//----- nvinfo : EIATTR_MIN_STACK_SIZE
	.align		4
.L_3:
        /*000c*/ 	.byte	0x04, 0x12
        /*000e*/ 	.short	(.L_5 - .L_4)
	.align		4
.L_4:
        /*0010*/ 	.word	index@(triton_poi_fused_cat_0)
        /*0014*/ 	.word	0x00000000


	//----- nvinfo : EIATTR_FRAME_SIZE
	.align		4
.L_5:
        /*0018*/ 	.byte	0x04, 0x11
        /*001a*/ 	.short	(.L_7 - .L_6)
	.align		4
.L_6:
        /*001c*/ 	.word	index@(triton_poi_fused_cat_0)
        /*0020*/ 	.word	0x00000000


	//----- nvinfo : EIATTR_MIN_STACK_SIZE
	.align		4
.L_7:
        /*0024*/ 	.byte	0x04, 0x12
        /*0026*/ 	.short	(.L_9 - .L_8)
	.align		4
.L_8:
        /*0028*/ 	.word	index@(triton_poi_fused_cat_0)
        /*002c*/ 	.word	0x00000000
.L_9:


//--------------------- .nv.info.triton_poi_fused_cat_0 --------------------------
	.section	.nv.info.triton_poi_fused_cat_0,"",@"SHT_CUDA_INFO"
	.sectionflags	@""
	.align	4


	//----- nvinfo : EIATTR_CUDA_API_VERSION
	.align		4
        /*0000*/ 	.byte	0x04, 0x37
        /*0002*/ 	.short	(.L_11 - .L_10)
.L_10:
        /*0004*/ 	.word	0x0000007c


	//----- nvinfo : EIATTR_KPARAM_INFO
	.align		4
.L_11:
        /*0008*/ 	.byte	0x04, 0x17
        /*000a*/ 	.short	(.L_13 - .L_12)
.L_12:
        /*000c*/ 	.word	0x00000000
        /*0010*/ 	.short	0x0009
        /*0012*/ 	.short	0x0048
        /*0014*/ 	.byte	0x00, 0xf0, 0x11, 0x00


	//----- nvinfo : EIATTR_KPARAM_INFO
	.align		4
.L_13:
        /*0018*/ 	.byte	0x04, 0x17
        /*001a*/ 	.short	(.L_15 - .L_14)
.L_14:
        /*001c*/ 	.word	0x00000000
        /*0020*/ 	.short	0x0008
        /*0022*/ 	.short	0x0040
        /*0024*/ 	.byte	0x00, 0xf4, 0x21, 0x00


	//----- nvinfo : EIATTR_KPARAM_INFO
	.align		4
.L_15:
        /*0028*/ 	.byte	0x04, 0x17
        /*002a*/ 	.short	(.L_17 - .L_16)
.L_16:
        /*002c*/ 	.word	0x00000000
        /*0030*/ 	.short	0x0007
        /*0032*/ 	.short	0x0038
        /*0034*/ 	.byte	0x00, 0xf4, 0x21, 0x00


	//----- nvinfo : EIATTR_KPARAM_INFO
	.align		4
.L_17:
        /*0038*/ 	.byte	0x04, 0x17
        /*003a*/ 	.short	(.L_19 - .L_18)
.L_18:
        /*003c*/ 	.word	0x00000000
        /*0040*/ 	.short	0x0006
        /*0042*/ 	.short	0x0030
        /*0044*/ 	.byte	0x00, 0xf4, 0x21, 0x00


	//----- nvinfo : EIATTR_KPARAM_INFO
	.align		4
.L_19:
        /*0048*/ 	.byte	0x04, 0x17
        /*004a*/ 	.short	(.L_21 - .L_20)
.L_20:
        /*004c*/ 	.word	0x00000000
        /*0050*/ 	.short	0x0005
        /*0052*/ 	.short	0x0028
        /*0054*/ 	.byte	0x00, 0xf4, 0x21, 0x00


	//----- nvinfo : EIATTR_KPARAM_INFO
	.align		4
.L_21:
        /*0058*/ 	.byte	0x04, 0x17
        /*005a*/ 	.short	(.L_23 - .L_22)
.L_22:
        /*005c*/ 	.word	0x00000000
        /*0060*/ 	.short	0x0004
        /*0062*/ 	.short	0x0020
        /*0064*/ 	.byte	0x00, 0xf4, 0x21, 0x00


	//----- nvinfo : EIATTR_KPARAM_INFO
	.align		4
.L_23:
        /*0068*/ 	.byte	0x04, 0x17
        /*006a*/ 	.short	(.L_25 - .L_24)
.L_24:
        /*006c*/ 	.word	0x00000000
        /*0070*/ 	.short	0x0003
        /*0072*/ 	.short	0x0018
        /*0074*/ 	.byte	0x00, 0xf4, 0x21, 0x00


	//----- nvinfo : EIATTR_KPARAM_INFO
	.align		4
.L_25:
        /*0078*/ 	.byte	0x04, 0x17
        /*007a*/ 	.short	(.L_27 - .L_26)
.L_26:
        /*007c*/ 	.word	0x00000000
        /*0080*/ 	.short	0x0002
        /*0082*/ 	.short	0x0010
        /*0084*/ 	.byte	0x00, 0xf4, 0x21, 0x00


	//----- nvinfo : EIATTR_KPARAM_INFO
	.align		4
.L_27:
        /*0088*/ 	.byte	0x04, 0x17
        /*008a*/ 	.short	(.L_29 - .L_28)
.L_28:
        /*008c*/ 	.word	0x00000000
        /*0090*/ 	.short	0x0001
        /*0092*/ 	.short	0x0008
        /*0094*/ 	.byte	0x00, 0xf4, 0x21, 0x00


	//----- nvinfo : EIATTR_KPARAM_INFO
	.align		4
.L_29:
        /*0098*/ 	.byte	0x04, 0x17
        /*009a*/ 	.short	(.L_31 - .L_30)
.L_30:
        /*009c*/ 	.word	0x00000000
        /*00a0*/ 	.short	0x0000
        /*00a2*/ 	.short	0x0000
        /*00a4*/ 	.byte	0x00, 0xf4, 0x21, 0x00


	//----- nvinfo : EIATTR_SPARSE_MMA_MASK
	.align		4
.L_31:
        /*00a8*/ 	.byte	0x03, 0x50
        /*00aa*/ 	.short	0x0000


	//----- nvinfo : EIATTR_MAXREG_COUNT
	.align		4
        /*00ac*/ 	.byte	0x03, 0x1b
        /*00ae*/ 	.short	0x00ff


	//----- nvinfo : EIATTR_EXIT_INSTR_OFFSETS
	.align		4
        /*00b0*/ 	.byte	0x04, 0x1c
        /*00b2*/ 	.short	(.L_33 - .L_32)


	//   ....[0]....
.L_32:
        /*00b4*/ 	.word	0x00000730


	//   ....[1]....
        /*00b8*/ 	.word	0x00000750


	//----- nvinfo : EIATTR_REQNTID
	.align		4
.L_33:
        /*00bc*/ 	.byte	0x04, 0x10
        /*00be*/ 	.short	(.L_35 - .L_34)
.L_34:
        /*00c0*/ 	.word	0x00000080
        /*00c4*/ 	.word	0x00000001
        /*00c8*/ 	.word	0x00000001


	//----- nvinfo : EIATTR_CBANK_PARAM_SIZE
	.align		4
.L_35:
        /*00cc*/ 	.byte	0x03, 0x19
        /*00ce*/ 	.short	0x004c


	//----- nvinfo : EIATTR_PARAM_CBANK
	.align		4
        /*00d0*/ 	.byte	0x04, 0x0a
        /*00d2*/ 	.short	(.L_37 - .L_36)
	.align		4
.L_36:
        /*00d4*/ 	.word	index@(.nv.constant0.triton_poi_fused_cat_0)
        /*00d8*/ 	.short	0x0210
        /*00da*/ 	.short	0x004c


	//----- nvinfo : EIATTR_SW_WAR
	.align		4
.L_37:
        /*00dc*/ 	.byte	0x04, 0x36
        /*00de*/ 	.short	(.L_39 - .L_38)
.L_38:
        /*00e0*/ 	.word	0x00000008
.L_39:


//--------------------- .nv.callgraph             --------------------------
	.section	.nv.callgraph,"",@"SHT_CUDA_CALLGRAPH"
	.align	4
	.sectionentsize	8
	.align		4
        /*0000*/ 	.word	0x00000000
	.align		4
        /*0004*/ 	.word	0xffffffff
	.align		4
        /*0008*/ 	.word	0x00000000
	.align		4
        /*000c*/ 	.word	0xfffffffe
	.align		4
        /*0010*/ 	.word	0x00000000
	.align		4
        /*0014*/ 	.word	0xfffffffd
	.align		4
        /*0018*/ 	.word	0x00000000
	.align		4
        /*001c*/ 	.word	0xfffffffc


//--------------------- .nv.constant4             --------------------------
	.section	.nv.constant4,"a",@progbits
	.align	8
	.align		8
.nv.constant4:
        /*0000*/ 	.dword	_$_str
	.align		8
        /*0008*/ 	.dword	_$_str_$_2


//--------------------- .text.triton_poi_fused_cat_0 --------------------------
	.section	.text.triton_poi_fused_cat_0,"ax",@progbits
	.align	128
        .global         triton_poi_fused_cat_0
        .type           triton_poi_fused_cat_0,@function
        .size           triton_poi_fused_cat_0,(.L_x_1 - triton_poi_fused_cat_0)
        .other          triton_poi_fused_cat_0,@"STO_CUDA_ENTRY STV_DEFAULT"
triton_poi_fused_cat_0:
.text.triton_poi_fused_cat_0:
[----:B------:R-:W0:Y:S01]  /*0000*/  LDC R1, c[0x0][0x28] ;  /* 0x00000a00ff017b82 */ /* 0x000e220000000800 */
[----:B------:R-:W1:Y:S07]  /*0010*/  S2R R0, SR_TID.X ;  /* 0x0000000000007919 */ /* 0x000e6e0000002100 */
[----:B------:R-:W2:Y:S01]  /*0020*/  LDC.64 R6, c[0x0][0x220] ;  /* 0x00008800ff067b82 */ /* 0x000ea20000000a00 */
[----:B------:R-:W-:Y:S01]  /*0030*/  CS2R R18, SRZ ;  /* 0x0000000000127805 */ /* 0x000fe2000001ff00 */
[----:B------:R-:W-:Y:S01]  /*0040*/  ULDC.64 UR4, c[0x0][0x208] ;  /* 0x0000820000047ab9 */ /* 0x000fe20000000a00 */
[----:B------:R-:W3:Y:S05]  /*0050*/  S2R R9, SR_CTAID.X ;  /* 0x0000000000097919 */ /* 0x000eea0000002500 */
[----:B------:R-:W4:Y:S08]  /*0060*/  LDC.64 R22, c[0x0][0x238] ;  /* 0x00008e00ff167b82 */ /* 0x000f300000000a00 */
[----:B------:R-:W5:Y:S08]  /*0070*/  LDC.64 R24, c[0x0][0x230] ;  /* 0x00008c00ff187b82 */ /* 0x000f700000000a00 */
[----:B------:R-:W4:Y:S01]  /*0080*/  LDC.64 R14, c[0x0][0x248] ;  /* 0x00009200ff0e7b82 */ /* 0x000f220000000a00 */
[----:B-1----:R-:W-:-:S07]  /*0090*/  IMAD.SHL.U32 R0, R0, 0x2, RZ ;  /* 0x0000000200007824 */ /* 0x002fce00078e00ff */
[----:B------:R-:W1:Y:S01]  /*00a0*/  LDC.64 R16, c[0x0][0x240] ;  /* 0x00009000ff107b82 */ /* 0x000e620000000a00 */
[----:B---3--:R-:W-:Y:S02]  /*00b0*/  SHF.R.S32.HI R11, RZ, 0x17, R9 ;  /* 0x00000017ff0b7819 */ /* 0x008fe40000011409 */
[----:B------:R-:W-:Y:S02]  /*00c0*/  LOP3.LUT R0, R0, 0xfe, RZ, 0xc0, !PT ;  /* 0x000000fe00007812 */ /* 0x000fe400078ec0ff */
[----:B------:R-:W-:-:S03]  /*00d0*/  SGXT R11, R11, 0x1 ;  /* 0x000000010b0b781a */ /* 0x000fc60000000200 */
[----:B------:R-:W-:-:S05]  /*00e0*/  IMAD R0, R9, 0x100, R0 ;  /* 0x0000010009007824 */ /* 0x000fca00078e0200 */
[----:B------:R-:W-:Y:S02]  /*00f0*/  SHF.R.S32.HI R3, RZ, 0x1f, R0 ;  /* 0x0000001fff037819 */ /* 0x000fe40000011400 */
[-C--:B------:R-:W-:Y:S02]  /*0100*/  LEA.HI R11, R11, R0.reuse, RZ, 0x6 ;  /* 0x000000000b0b7211 */ /* 0x080fe400078f30ff */
[----:B------:R-:W-:Y:S02]  /*0110*/  LEA.HI R5, R3, R0, RZ, 0x4 ;  /* 0x0000000003057211 */ /* 0x000fe400078f20ff */
[----:B------:R-:W-:Y:S02]  /*0120*/  SHF.R.S32.HI R8, RZ, 0x6, R11 ;  /* 0x00000006ff087819 */ /* 0x000fe4000001140b */
[----:B------:R-:W-:Y:S02]  /*0130*/  SHF.R.S32.HI R4, RZ, 0x4, R5 ;  /* 0x00000004ff047819 */ /* 0x000fe40000011405 */
[----:B------:R-:W-:-:S02]  /*0140*/  LOP3.LUT R5, R5, 0xfffffff0, RZ, 0xc0, !PT ;  /* 0xfffffff005057812 */ /* 0x000fc400078ec0ff */
[----:B------:R-:W-:-:S03]  /*0150*/  LEA.HI R2, R4, R4, RZ, 0x2 ;  /* 0x0000000404027211 */ /* 0x000fc600078f10ff */
[----:B------:R-:W-:Y:S01]  /*0160*/  IMAD.IADD R5, R0, 0x1, -R5 ;  /* 0x0000000100057824 */ /* 0x000fe200078e0a05 */
[----:B------:R-:W-:Y:S02]  /*0170*/  LOP3.LUT R9, R2, 0xfffffffc, RZ, 0xc0, !PT ;  /* 0xfffffffc02097812 */ /* 0x000fe400078ec0ff */
[----:B------:R-:W3:Y:S01]  /*0180*/  LDC.64 R2, c[0x0][0x228] ;  /* 0x00008a00ff027b82 */ /* 0x000ee20000000a00 */
[----:B------:R-:W-:Y:S02]  /*0190*/  IMAD R21, R8, 0x10, R5 ;  /* 0x0000001008157824 */ /* 0x000fe400078e0205 */
[----:B------:R-:W-:Y:S01]  /*01a0*/  IMAD.IADD R4, R4, 0x1, -R9 ;  /* 0x0000000104047824 */ /* 0x000fe200078e0a09 */
[----:B------:R-:W-:Y:S01]  /*01b0*/  CS2R R8, SRZ ;  /* 0x0000000000087805 */ /* 0x000fe2000001ff00 */
[----:B--2---:R-:W-:-:S03]  /*01c0*/  IMAD.WIDE R10, R21, 0x4, R6 ;  /* 0x00000004150a7825 */ /* 0x004fc600078e0206 */
[----:B------:R-:W-:-:S04]  /*01d0*/  ISETP.NE.AND P0, PT, R4, 0x1, PT ;  /* 0x000000010400780c */ /* 0x000fc80003f05270 */
[----:B------:R-:W-:Y:S01]  /*01e0*/  ISETP.LT.AND P6, PT, R0, 0x100, !P0 ;  /* 0x000001000000780c */ /* 0x000fe200047c1270 */
[----:B---3--:R-:W-:-:S12]  /*01f0*/  IMAD.WIDE R12, R21, 0x4, R2 ;  /* 0x00000004150c7825 */ /* 0x008fd800078e0202 */
[----:B------:R2:W3:Y:S04]  /*0200*/  @P6 LDG.E.EL.64 R18, desc[UR4][R10.64] ;  /* 0x000000040a126981 */ /* 0x0004e8000c2e1b00 */
[----:B------:R1:W3:Y:S01]  /*0210*/  @P6 LDG.E.EL.64 R8, desc[UR4][R12.64] ;  /* 0x000000040c086981 */ /* 0x0002e2000c2e1b00 */
[C---:B------:R-:W-:Y:S02]  /*0220*/  ISETP.NE.AND P1, PT, R4.reuse, 0x2, PT ;  /* 0x000000020400780c */ /* 0x040fe40003f25270 */
[----:B------:R-:W-:Y:S02]  /*0230*/  CS2R R6, SRZ ;  /* 0x0000000000067805 */ /* 0x000fe4000001ff00 */
[----:B------:R-:W-:Y:S01]  /*0240*/  ISETP.GT.AND P3, PT, R4, 0x2, PT ;  /* 0x000000020400780c */ /* 0x000fe20003f64270 */
[----:B----4-:R-:W-:Y:S01]  /*0250*/  IMAD.WIDE R22, R21, 0x4, R22 ;  /* 0x0000000415167825 */ /* 0x010fe200078e0216 */
[----:B------:R-:W-:Y:S01]  /*0260*/  ISETP.LT.AND P2, PT, R0, 0x100, !P1 ;  /* 0x000001000000780c */ /* 0x000fe20004f41270 */
[----:B--2---:R-:W2:Y:S01]  /*0270*/  LDC.64 R10, c[0x0][0x210] ;  /* 0x00008400ff0a7b82 */ /* 0x004ea20000000a00 */
[----:B------:R-:W-:-:S02]  /*0280*/  ISETP.GE.AND P5, PT, R4, 0x1, PT ;  /* 0x000000010400780c */ /* 0x000fc40003fa6270 */
[----:B------:R-:W-:Y:S01]  /*0290*/  CS2R R2, SRZ ;  /* 0x0000000000027805 */ /* 0x000fe2000001ff00 */
[----:B-----5:R-:W-:-:S04]  /*02a0*/  IMAD.WIDE R24, R21, 0x4, R24 ;  /* 0x0000000415187825 */ /* 0x020fc800078e0218 */
[----:B01----:R-:W0:Y:S01]  /*02b0*/  LDC.64 R12, c[0x0][0x218] ;  /* 0x00008600ff0c7b82 */ /* 0x003e220000000a00 */
[----:B------:R-:W-:-:S03]  /*02c0*/  ISETP.LT.AND P4, PT, R0, 0x100, P3 ;  /* 0x000001000000780c */ /* 0x000fc60001f81270 */
[----:B------:R-:W4:Y:S01]  /*02d0*/  @P2 LDG.E.EL.64 R6, desc[UR4][R22.64] ;  /* 0x0000000416062981 */ /* 0x000f22000c2e1b00 */
[----:B------:R-:W-:Y:S01]  /*02e0*/  CS2R R4, SRZ ;  /* 0x0000000000047805 */ /* 0x000fe2000001ff00 */
[C---:B------:R-:W-:Y:S02]  /*02f0*/  IMAD.WIDE R14, R21.reuse, 0x4, R14 ;  /* 0x00000004150e7825 */ /* 0x040fe400078e020e */
[----:B------:R2:W5:Y:S02]  /*0300*/  @P2 LDG.E.EL.64 R2, desc[UR4][R24.64] ;  /* 0x0000000418022981 */ /* 0x000564000c2e1b00 */
[----:B------:R-:W-:Y:S01]  /*0310*/  IMAD.WIDE R26, R21, 0x4, R16 ;  /* 0x00000004151a7825 */ /* 0x000fe200078e0210 */
[----:B------:R-:W-:-:S03]  /*0320*/  CS2R R16, SRZ ;  /* 0x0000000000107805 */ /* 0x000fc6000001ff00 */
[----:B------:R-:W5:Y:S01]  /*0330*/  @P4 LDG.E.EL.64 R4, desc[UR4][R14.64] ;  /* 0x000000040e044981 */ /* 0x000f62000c2e1b00 */
[----:B--2---:R-:W-:Y:S01]  /*0340*/  IMAD.WIDE R24, R21, 0x4, R10 ;  /* 0x0000000415187825 */ /* 0x004fe200078e020a */
[----:B------:R-:W-:-:S03]  /*0350*/  CS2R R10, SRZ ;  /* 0x00000000000a7805 */ /* 0x000fc6000001ff00 */
[----:B0-----:R-:W-:Y:S01]  /*0360*/  IMAD.WIDE R12, R21, 0x4, R12 ;  /* 0x00000004150c7825 */ /* 0x001fe200078e020c */
[----:B---3--:R-:W-:Y:S02]  /*0370*/  SEL R18, R18, RZ, P6 ;  /* 0x000000ff12127207 */ /* 0x008fe40003000000 */
[----:B------:R-:W-:Y:S02]  /*0380*/  SEL R19, R19, RZ, P6 ;  /* 0x000000ff13137207 */ /* 0x000fe40003000000 */
[----:B------:R-:W-:Y:S02]  /*0390*/  SEL R22, R8, RZ, P6 ;  /* 0x000000ff08167207 */ /* 0x000fe40003000000 */
[----:B------:R-:W-:Y:S02]  /*03a0*/  SEL R20, R9, RZ, P6 ;  /* 0x000000ff09147207 */ /* 0x000fe40003000000 */
[----:B------:R-:W-:Y:S02]  /*03b0*/  CS2R R8, SRZ ;  /* 0x0000000000087805 */ /* 0x000fe4000001ff00 */
[----:B------:R-:W-:-:S04]  /*03c0*/  ISETP.LT.AND P6, PT, R0, 0x100, !P5 ;  /* 0x000001000000780c */ /* 0x000fc80006fc1270 */
[----:B------:R-:W2:Y:S09]  /*03d0*/  @P4 LDG.E.EL.64 R8, desc[UR4][R26.64] ;  /* 0x000000041a084981 */ /* 0x000eb2000c2e1b00 */
[----:B------:R0:W3:Y:S04]  /*03e0*/  @P6 LDG.E.EL.64 R16, desc[UR4][R12.64] ;  /* 0x000000040c106981 */ /* 0x0000e8000c2e1b00 */
[----:B------:R-:W3:Y:S01]  /*03f0*/  @P6 LDG.E.EL.64 R10, desc[UR4][R24.64] ;  /* 0x00000004180a6981 */ /* 0x000ee2000c2e1b00 */
[----:B------:R-:W-:Y:S01]  /*0400*/  FMUL R20, R20, R20 ;  /* 0x0000001414147220 */ /* 0x000fe20000400000 */
[----:B----4-:R-:W-:-:S03]  /*0410*/  SEL R6, R6, RZ, P2 ;  /* 0x000000ff06067207 */ /* 0x010fc60001000000 */
[----:B------:R-:W-:Y:S01]  /*0420*/  FFMA R20, R19, R19, R20 ;  /* 0x0000001313147223 */ /* 0x000fe20000000014 */
[----:B-----5:R-:W-:Y:S01]  /*0430*/  SEL R19, R2, RZ, P2 ;  /* 0x000000ff02137207 */ /* 0x020fe20001000000 */
[----:B------:R-:W-:Y:S01]  /*0440*/  FMUL R6, R6, R6 ;  /* 0x0000000606067220 */ /* 0x000fe20000400000 */
[----:B------:R-:W-:Y:S02]  /*0450*/  SEL R7, R7, RZ, P2 ;  /* 0x000000ff07077207 */ /* 0x000fe40001000000 */
[----:B0-----:R-:W-:Y:S01]  /*0460*/  SEL R12, R4, RZ, P4 ;  /* 0x000000ff040c7207 */ /* 0x001fe20002000000 */
[----:B------:R-:W-:Y:S01]  /*0470*/  FFMA R6, R19, R19, R6 ;  /* 0x0000001313067223 */ /* 0x000fe20000000006 */
[----:B------:R-:W-:Y:S01]  /*0480*/  SEL R5, R5, RZ, P4 ;  /* 0x000000ff05057207 */ /* 0x000fe20002000000 */
[----:B------:R-:W-:Y:S01]  /*0490*/  FMUL R7, R7, R7 ;  /* 0x0000000707077220 */ /* 0x000fe20000400000 */
[----:B------:R-:W-:Y:S01]  /*04a0*/  SEL R14, R3, RZ, P2 ;  /* 0x000000ff030e7207 */ /* 0x000fe20001000000 */
[----:B------:R-:W-:Y:S01]  /*04b0*/  FADD R6, R6, 9.9999999747524270788e-07 ;  /* 0x358637bd06067421 */ /* 0x000fe20000000000 */
[----:B------:R-:W-:Y:S01]  /*04c0*/  FMUL R12, R12, R12 ;  /* 0x0000000c0c0c7220 */ /* 0x000fe20000400000 */
[----:B------:R-:W-:-:S02]  /*04d0*/  FMUL R5, R5, R5 ;  /* 0x0000000505057220 */ /* 0x000fc40000400000 */
[----:B------:R-:W-:Y:S02]  /*04e0*/  FFMA R4, R14, R14, R7 ;  /* 0x0000000e0e047223 */ /* 0x000fe40000000007 */
[----:B------:R0:W-:Y:S01]  /*04f0*/  MUFU.SQRT R7, R6 ;  /* 0x0000000600077308 */ /* 0x0001e20000002000 */
[----:B------:R-:W-:Y:S01]  /*0500*/  FMUL R15, R22, R22 ;  /* 0x00000016160f7220 */ /* 0x000fe20000400000 */
[----:B------:R-:W-:Y:S01]  /*0510*/  FADD R4, R4, 9.9999999747524270788e-07 ;  /* 0x358637bd04047421 */ /* 0x000fe20000000000 */
[----:B------:R-:W-:Y:S02]  /*0520*/  FADD R3, R20, 9.9999999747524270788e-07 ;  /* 0x358637bd14037421 */ /* 0x000fe40000000000 */
[----:B------:R-:W-:-:S03]  /*0530*/  FFMA R15, R18, R18, R15 ;  /* 0x00000012120f7223 */ /* 0x000fc6000000000f */
[----:B------:R-:W-:Y:S01]  /*0540*/  MUFU.SQRT R4, R4 ;  /* 0x0000000400047308 */ /* 0x000fe20000002000 */
[----:B------:R-:W-:Y:S01]  /*0550*/  FADD R15, R15, 9.9999999747524270788e-07 ;  /* 0x358637bd0f0f7421 */ /* 0x000fe20000000000 */
[----:B------:R-:W-:-:S06]  /*0560*/  ISETP.GE.AND P2, PT, R0, 0x100, PT ;  /* 0x000001000000780c */ /* 0x000fcc0003f46270 */
[----:B------:R-:W-:Y:S08]  /*0570*/  MUFU.SQRT R2, R15 ;  /* 0x0000000f00027308 */ /* 0x000ff00000002000 */
[----:B------:R-:W-:Y:S01]  /*0580*/  MUFU.SQRT R3, R3 ;  /* 0x0000000300037308 */ /* 0x000fe20000002000 */
[----:B--2---:R-:W-:Y:S02]  /*0590*/  SEL R13, R8, RZ, P4 ;  /* 0x000000ff080d7207 */ /* 0x004fe40002000000 */
[----:B------:R-:W-:-:S02]  /*05a0*/  SEL R8, R9, RZ, P4 ;  /* 0x000000ff09087207 */ /* 0x000fc40002000000 */
[----:B---3--:R-:W-:Y:S02]  /*05b0*/  SEL R16, R16, RZ, P6 ;  /* 0x000000ff10107207 */ /* 0x008fe40003000000 */
[----:B------:R-:W-:Y:S01]  /*05c0*/  SEL R17, R17, RZ, P6 ;  /* 0x000000ff11117207 */ /* 0x000fe20003000000 */
[----:B------:R-:W-:Y:S01]  /*05d0*/  FFMA R12, R13, R13, R12 ;  /* 0x0000000d0d0c7223 */ /* 0x000fe2000000000c */
[----:B------:R-:W-:Y:S01]  /*05e0*/  SEL R9, R10, RZ, P6 ;  /* 0x000000ff0a097207 */ /* 0x000fe20003000000 */
[----:B------:R-:W-:Y:S01]  /*05f0*/  FFMA R5, R8, R8, R5 ;  /* 0x0000000808057223 */ /* 0x000fe20000000005 */
[----:B------:R-:W-:Y:S01]  /*0600*/  FMUL R16, R16, R16 ;  /* 0x0000001010107220 */ /* 0x000fe20000400000 */
[----:B0-----:R-:W-:Y:S01]  /*0610*/  SEL R6, R11, RZ, P6 ;  /* 0x000000ff0b067207 */ /* 0x001fe20003000000 */
[----:B------:R-:W-:Y:S01]  /*0620*/  FMUL R17, R17, R17 ;  /* 0x0000001111117220 */ /* 0x000fe20000400000 */
[----:B------:R-:W-:Y:S01]  /*0630*/  FADD R12, R12, 9.9999999747524270788e-07 ;  /* 0x358637bd0c0c7421 */ /* 0x000fe20000000000 */
[----:B------:R-:W-:Y:S01]  /*0640*/  FADD R5, R5, 9.9999999747524270788e-07 ;  /* 0x358637bd05057421 */ /* 0x000fe20000000000 */
[----:B------:R-:W-:Y:S01]  /*0650*/  FFMA R16, R9, R9, R16 ;  /* 0x0000000909107223 */ /* 0x000fe20000000010 */
[----:B------:R-:W-:Y:S01]  /*0660*/  FFMA R17, R6, R6, R17 ;  /* 0x0000000606117223 */ /* 0x000fe20000000011 */
[----:B------:R-:W0:Y:S02]  /*0670*/  LDC.64 R8, c[0x0][0x250] ;  /* 0x00009400ff087b82 */ /* 0x000e240000000a00 */
[----:B------:R-:W1:Y:S01]  /*0680*/  MUFU.SQRT R12, R12 ;  /* 0x0000000c000c7308 */ /* 0x000e620000002000 */
[----:B------:R-:W-:Y:S01]  /*0690*/  FADD R16, R16, 9.9999999747524270788e-07 ;  /* 0x358637bd10107421 */ /* 0x000fe20000000000 */
[----:B------:R-:W-:-:S06]  /*06a0*/  FADD R17, R17, 9.9999999747524270788e-07 ;  /* 0x358637bd11117421 */ /* 0x000fcc0000000000 */
[----:B------:R-:W2:Y:S08]  /*06b0*/  MUFU.SQRT R5, R5 ;  /* 0x0000000500057308 */ /* 0x000eb00000002000 */
[----:B------:R-:W3:Y:S08]  /*06c0*/  MUFU.SQRT R10, R16 ;  /* 0x00000010000a7308 */ /* 0x000ef00000002000 */
[----:B------:R-:W4:Y:S01]  /*06d0*/  MUFU.SQRT R11, R17 ;  /* 0x00000011000b7308 */ /* 0x000f220000002000 */
[----:B-1----:R-:W-:-:S02]  /*06e0*/  @P1 FSEL R7, R12, RZ, P3 ;  /* 0x000000ff0c071208 */ /* 0x002fc40001800000 */
[----:B--2---:R-:W-:Y:S01]  /*06f0*/  @P1 FSEL R4, R5, RZ, P3 ;  /* 0x000000ff05041208 */ /* 0x004fe20001800000 */
[----:B0-----:R-:W-:Y:S01]  /*0700*/  IMAD.WIDE R8, R0, 0x4, R8 ;  /* 0x0000000400087825 */ /* 0x001fe200078e0208 */
[----:B---3--:R-:W-:Y:S02]  /*0710*/  @P5 FSEL R10, R2, R7, !P0 ;  /* 0x00000007020a5208 */ /* 0x008fe40004000000 */
[----:B----4-:R-:W-:Y:S01]  /*0720*/  @P5 FSEL R11, R3, R4, !P0 ;  /* 0x00000004030b5208 */ /* 0x010fe20004000000 */
[----:B------:R-:W-:Y:S06]  /*0730*/  @P2 EXIT ;  /* 0x000000000000294d */ /* 0x000fec0003800000 */
[----:B------:R-:W-:Y:S01]  /*0740*/  STG.E.64 desc[UR4][R8.64], R10 ;  /* 0x0000000a08007986 */ /* 0x000fe2000c101b04 */
[----:B------:R-:W-:Y:S05]  /*0750*/  EXIT ;  /* 0x000000000000794d */ /* 0x000fea0003800000 */
.L_x_0:
[----:B------:R-:W-:-:S00]  /*0760*/  BRA `(.L_x_0) ;  /* 0xfffffffc00fc7947 */ /* 0x000fc0000383ffff */
[----:B------:R-:W-:-:S00]  /*0770*/  NOP ;  /* 0x0000000000007918 */ /* 0x000fc00000000000 */
        /* <DEDUP_REMOVED lines=8> */
.L_x_1:


//--------------------- .nv.global.init           --------------------------
	.section	.nv.global.init,"aw",@progbits
.nv.global.init:
	.type		_$_str,@object
	.size		_$_str,(_$_str_$_2 - _$_str)
_$_str:
        /*0000*/ 	.byte	0x5f, 0x5f, 0x43, 0x55, 0x44, 0x41, 0x5f, 0x46, 0x54, 0x5a, 0x00
	.type		_$_str_$_2,@object
	.size		_$_str_$_2,(.L_1 - _$_str_$_2)
_$_str_$_2:
        /*000b*/ 	.byte	0x5f, 0x5f, 0x43, 0x55, 0x44, 0x41, 0x5f, 0x50, 0x52, 0x45, 0x43, 0x5f, 0x53, 0x51, 0x52, 0x54
        /*001b*/ 	.byte	0x00
.L_1:


//--------------------- .nv.constant0.triton_poi_fused_cat_0 --------------------------
	.section	.nv.constant0.triton_poi_fused_cat_0,"a",@progbits
	.sectionflags	@""
	.align	4
.nv.constant0.triton_poi_fused_cat_0:
	.zero		604
